//
// Generated by NVIDIA NVVM Compiler
//
// Compiler Build ID: CL-36424714
// Cuda compilation tools, release 13.0, V13.0.88
// Based on NVVM 20.0.0
//

.version 9.0
.target sm_100
.address_size 64

	// .globl	_Z13print_threadsv
.extern .func  (.param .b32 func_retval0) vprintf
(
	.param .b64 vprintf_param_0,
	.param .b64 vprintf_param_1
)
;
.global .align 1 .b8 $str[33] = {84, 104, 114, 101, 97, 100, 32, 37, 100, 58, 32, 72, 101, 108, 108, 111, 32, 102, 114, 111, 109, 32, 116, 104, 114, 101, 97, 100, 32, 48, 33, 10};
.global .align 1 .b8 $str$1[34] = {84, 104, 114, 101, 97, 100, 32, 37, 100, 58, 32, 72, 101, 108, 108, 111, 32, 102, 114, 111, 109, 32, 116, 104, 114, 101, 97, 100, 32, 49, 53, 33, 10};
.global .align 1 .b8 $str$2[34] = {84, 104, 114, 101, 97, 100, 32, 37, 100, 58, 32, 72, 101, 108, 108, 111, 32, 102, 114, 111, 109, 32, 116, 104, 114, 101, 97, 100, 32, 51, 49, 33, 10};

.visible .entry _Z13print_threadsv()
{
	.local .align 8 .b8 	__local_depot0[8];
	.reg .b64 	%SP;
	.reg .b64 	%SPL;
	.reg .pred 	%p<4>;
	.reg .b32 	%r<11>;
	.reg .b64 	%rd<12>;

	mov.u64 	%SPL, __local_depot0;
	cvta.local.u64 	%SP, %SPL;
	add.u64 	%rd2, %SP, 0;
	add.u64 	%rd1, %SPL, 0;
	mov.u32 	%r1, %tid.x;
	setp.eq.s32 	%p1, %r1, 31;
	@%p1 bra 	$L__BB0_5;
	setp.eq.s32 	%p2, %r1, 15;
	@%p2 bra 	$L__BB0_4;
	setp.ne.s32 	%p3, %r1, 0;
	@%p3 bra 	$L__BB0_6;
	mov.b32 	%r8, 0;
	st.local.u32 	[%rd1], %r8;
	mov.u64 	%rd9, $str;
	cvta.global.u64 	%rd10, %rd9;
	{ // callseq 2, 0
	.param .b64 param0;
	st.param.b64 	[param0], %rd10;
	.param .b64 param1;
	st.param.b64 	[param1], %rd2;
	.param .b32 retval0;
	call.uni (retval0), 
	vprintf, 
	(
	param0, 
	param1
	);
	ld.param.b32 	%r9, [retval0];
	} // callseq 2
	bra.uni 	$L__BB0_6;
$L__BB0_4:
	mov.b32 	%r5, 15;
	st.local.u32 	[%rd1], %r5;
	mov.u64 	%rd6, $str$1;
	cvta.global.u64 	%rd7, %rd6;
	{ // callseq 1, 0
	.param .b64 param0;
	st.param.b64 	[param0], %rd7;
	.param .b64 param1;
	st.param.b64 	[param1], %rd2;
	.param .b32 retval0;
	call.uni (retval0), 
	vprintf, 
	(
	param0, 
	param1
	);
	ld.param.b32 	%r6, [retval0];
	} // callseq 1
	bra.uni 	$L__BB0_6;
$L__BB0_5:
	mov.b32 	%r2, 31;
	st.local.u32 	[%rd1], %r2;
	mov.u64 	%rd3, $str$2;
	cvta.global.u64 	%rd4, %rd3;
	{ // callseq 0, 0
	.param .b64 param0;
	st.param.b64 	[param0], %rd4;
	.param .b64 param1;
	st.param.b64 	[param1], %rd2;
	.param .b32 retval0;
	call.uni (retval0), 
	vprintf, 
	(
	param0, 
	param1
	);
	ld.param.b32 	%r3, [retval0];
	} // callseq 0
$L__BB0_6:
	ret;

}


// ===== COMPILED SASS (sm_100) =====

	.target	sm_100

	.elftype	@"ET_EXEC"


//--------------------- .note.nv.tkinfo           --------------------------
	.section	.note.nv.tkinfo,"",@"SHT_NOTE"
	.sectionflags	@"SHF_NOTE_NV_TKINFO"
	.tkinfo
        /*0018*/ 	.word	0x00000002
        /*0030*/ 	.string	""
        /*0030*/ 	.string	"ptxas"
        /*0030*/ 	.string	"Cuda compilation tools, release 13.0, V13.0.88"
        /*0030*/ 	.string	"Build cuda_13.0.r13.0/compiler.36424714_0"
        /*0030*/ 	.string	"-arch sm_100 -m 64 "



//--------------------- .note.nv.cuinfo           --------------------------
	.section	.note.nv.cuinfo,"",@"SHT_NOTE"
	.sectionflags	@"SHF_NOTE_NV_CUINFO"
        /*0018*/ 	.short	0x0002
        /*001a*/ 	.short	0x0064
        /*001c*/ 	.short	0x0082
	.zero		2


//--------------------- .nv.info                  --------------------------
	.section	.nv.info,"",@"SHT_CUDA_INFO"
	.align	4


	//----- nvinfo : EIATTR_REGCOUNT
	.align		4
        /*0000*/ 	.byte	0x04, 0x2f
        /*0002*/ 	.short	(.L_4 - .L_3)
	.align		4
.L_3:
        /*0004*/ 	.word	index@(_Z13print_threadsv)
        /*0008*/ 	.word	0x00000018


	//----- nvinfo : EIATTR_FRAME_SIZE
	.align		4
.L_4:
        /*000c*/ 	.byte	0x04, 0x11
        /*000e*/ 	.short	(.L_6 - .L_5)
	.align		4
.L_5:
        /*0010*/ 	.word	index@(_Z13print_threadsv)
        /*0014*/ 	.word	0x00000008


	//----- nvinfo : EIATTR_MIN_STACK_SIZE
	.align		4
.L_6:
        /*0018*/ 	.byte	0x04, 0x12
        /*001a*/ 	.short	(.L_8 - .L_7)
	.align		4
.L_7:
        /*001c*/ 	.word	index@(_Z13print_threadsv)
        /*0020*/ 	.word	0x00000008
.L_8:


//--------------------- .nv.compat                --------------------------
	.section	.nv.compat,"",@"SHT_CUDA_COMPAT_INFO"
	.align	4
        /*0000*/ 	.byte	0x02, 0x09, 0x00, 0x00, 0x02, 0x02, 0x01, 0x00, 0x02, 0x05, 0x05, 0x00, 0x03, 0x07, 0x01, 0x01
        /*0010*/ 	.byte	0x02, 0x03, 0x00, 0x00, 0x02, 0x06, 0x01, 0x00, 0x04, 0x0b, 0x08, 0x00, 0x09, 0x00, 0x00, 0x00
        /*0020*/ 	.byte	0x00, 0x00, 0x00, 0x00


//--------------------- .nv.info._Z13print_threadsv --------------------------
	.section	.nv.info._Z13print_threadsv,"",@"SHT_CUDA_INFO"
	.sectionflags	@""
	.align	4


	//----- nvinfo : EIATTR_CUDA_API_VERSION
	.align		4
        /*0000*/ 	.byte	0x04, 0x37
        /*0002*/ 	.short	(.L_10 - .L_9)
.L_9:
        /*0004*/ 	.word	0x00000082


	//----- nvinfo : EIATTR_SPARSE_MMA_MASK
	.align		4
.L_10:
        /*0008*/ 	.byte	0x03, 0x50
        /*000a*/ 	.short	0x0000


	//----- nvinfo : EIATTR_MAXREG_COUNT
	.align		4
        /*000c*/ 	.byte	0x03, 0x1b
        /*000e*/ 	.short	0x00ff


	//----- nvinfo : EIATTR_EXTERNS
	.align		4
        /*0010*/ 	.byte	0x04, 0x0f
        /*0012*/ 	.short	(.L_12 - .L_11)


	//   ....[0]....
	.align		4
.L_11:
        /*0014*/ 	.word	index@(vprintf)


	//----- nvinfo : EIATTR_MERCURY_ISA_VERSION
	.align		4
.L_12:
        /*0018*/ 	.byte	0x03, 0x5f
        /*001a*/ 	.short	0x0101


	//----- nvinfo : EIATTR_VRC_CTA_INIT_COUNT
	.align		4
        /*001c*/ 	.byte	0x02, 0x4a
	.zero		1
	.zero		1


	//----- nvinfo : EIATTR_SYSCALL_OFFSETS
	.align		4
        /*0020*/ 	.byte	0x04, 0x46
        /*0022*/ 	.short	(.L_14 - .L_13)


	//   ....[0]....
.L_13:
        /*0024*/ 	.word	0x00000140


	//   ....[1]....
        /*0028*/ 	.word	0x000001e0


	//   ....[2]....
        /*002c*/ 	.word	0x00000280


	//----- nvinfo : EIATTR_EXIT_INSTR_OFFSETS
	.align		4
.L_14:
        /*0030*/ 	.byte	0x04, 0x1c
        /*0032*/ 	.short	(.L_16 - .L_15)


	//   ....[0]....
.L_15:
        /*0034*/ 	.word	0x000000c0


	//   ....[1]....
        /*0038*/ 	.word	0x00000150


	//   ....[2]....
        /*003c*/ 	.word	0x000001f0


	//   ....[3]....
        /*0040*/ 	.word	0x00000290


	//----- nvinfo : EIATTR_CRS_STACK_SIZE
	.align		4
.L_16:
        /*0044*/ 	.byte	0x04, 0x1e
        /*0046*/ 	.short	(.L_18 - .L_17)
.L_17:
        /*0048*/ 	.word	0x00000000


	//----- nvinfo : EIATTR_SW_WAR
	.align		4
.L_18:
        /*004c*/ 	.byte	0x04, 0x36
        /*004e*/ 	.short	(.L_20 - .L_19)
.L_19:
        /*0050*/ 	.word	0x00000008
.L_20:


//--------------------- .nv.callgraph             --------------------------
	.section	.nv.callgraph,"",@"SHT_CUDA_CALLGRAPH"
	.align	4
	.sectionentsize	8
	.align		4
        /*0000*/ 	.word	0x00000000
	.align		4
        /*0004*/ 	.word	0xffffffff
	.align		4
        /*0008*/ 	.word	index@(_Z13print_threadsv)
	.align		4
        /*000c*/ 	.word	index@(vprintf)
	.align		4
        /*0010*/ 	.word	0x00000000
	.align		4
        /*0014*/ 	.word	0xfffffffe
	.align		4
        /*0018*/ 	.word	0x00000000
	.align		4
        /*001c*/ 	.word	0xfffffffd
	.align		4
        /*0020*/ 	.word	0x00000000
	.align		4
        /*0024*/ 	.word	0xfffffffc


//--------------------- .nv.constant4             --------------------------
	.section	.nv.constant4,"a",@progbits
	.align	8
	.align		8
.nv.constant4:
        /*0000*/ 	.dword	vprintf
	.align		8
        /*0008*/ 	.dword	$str
	.align		8
        /*0010*/ 	.dword	$str$1
	.align		8
        /*0018*/ 	.dword	$str$2


//--------------------- .text._Z13print_threadsv  --------------------------
	.section	.text._Z13print_threadsv,"ax",@progbits
	.align	128
        .global         _Z13print_threadsv
        .type           _Z13print_threadsv,@function
        .size           _Z13print_threadsv,(.L_x_6 - _Z13print_threadsv)
        .other          _Z13print_threadsv,@"STO_CUDA_ENTRY STV_DEFAULT"
_Z13print_threadsv:
.text._Z13print_threadsv:
[----:B------:R-:W0:Y:S01]  /*0000*/  LDC R1, c[0x0][0x37c] ;  /* 0x0000df00ff017b82 */ /* 0x000e220000000800 */
[----:B------:R-:W1:Y:S01]  /*0010*/  S2R R0, SR_TID.X ;  /* 0x0000000000007919 */ /* 0x000e620000002100 */
[----:B------:R-:W2:Y:S01]  /*0020*/  LDCU UR4, c[0x0][0x2f8] ;  /* 0x00005f00ff0477ac */ /* 0x000ea20008000800 */
[----:B0-----:R-:W-:Y:S01]  /*0030*/  VIADD R1, R1, 0xfffffff8 ;  /* 0xfffffff801017836 */ /* 0x001fe20000000000 */
[----:B------:R-:W0:Y:S04]  /*0040*/  LDCU UR5, c[0x0][0x2fc] ;  /* 0x00005f80ff0577ac */ /* 0x000e280008000800 */
[----:B--2---:R-:W-:-:S05]  /*0050*/  IADD3 R6, P1, PT, R1, UR4, RZ ;  /* 0x0000000401067c10 */ /* 0x004fca000ff3e0ff */
[----:B0-----:R-:W-:Y:S01]  /*0060*/  IMAD.X R7, RZ, RZ, UR5, P1 ;  /* 0x00000005ff077e24 */ /* 0x001fe200088e06ff */
[----:B-1----:R-:W-:-:S13]  /*0070*/  ISETP.NE.AND P0, PT, R0, 0x1f, PT ;  /* 0x0000001f0000780c */ /* 0x002fda0003f05270 */
[----:B------:R-:W-:Y:S05]  /*0080*/  @!P0 BRA `(.L_x_0) ;  /* 0x00000000005c8947 */ /* 0x000fea0003800000 */
[----:B------:R-:W-:-:S13]  /*0090*/  ISETP.NE.AND P0, PT, R0, 0xf, PT ;  /* 0x0000000f0000780c */ /* 0x000fda0003f05270 */
[----:B------:R-:W-:Y:S05]  /*00a0*/  @!P0 BRA `(.L_x_1) ;  /* 0x00000000002c8947 */ /* 0x000fea0003800000 */
[----:B------:R-:W-:-:S13]  /*00b0*/  ISETP.NE.AND P0, PT, R0, RZ, PT ;  /* 0x000000ff0000720c */ /* 0x000fda0003f05270 */
[----:B------:R-:W-:Y:S05]  /*00c0*/  @P0 EXIT ;  /* 0x000000000000094d */ /* 0x000fea0003800000 */
[----:B------:R-:W-:Y:S01]  /*00d0*/  MOV R0, 0x0 ;  /* 0x0000000000007802 */ /* 0x000fe20000000f00 */
[----:B------:R0:W-:Y:S01]  /*00e0*/  STL [R1], RZ ;  /* 0x000000ff01007387 */ /* 0x0001e20000100800 */
[----:B------:R-:W1:Y:S02]  /*00f0*/  LDCU.64 UR4, c[0x4][0x8] ;  /* 0x01000100ff0477ac */ /* 0x000e640008000a00 */
[----:B------:R0:W2:Y:S01]  /*0100*/  LDC.64 R2, c[0x4][R0] ;  /* 0x0100000000027b82 */ /* 0x0000a20000000a00 */
[----:B-1----:R-:W-:Y:S02]  /*0110*/  IMAD.U32 R4, RZ, RZ, UR4 ;  /* 0x00000004ff047e24 */ /* 0x002fe4000f8e00ff */
[----:B0-----:R-:W-:-:S07]  /*0120*/  IMAD.U32 R5, RZ, RZ, UR5 ;  /* 0x00000005ff057e24 */ /* 0x001fce000f8e00ff */
[----:B------:R-:W-:-:S07]  /*0130*/  LEPC R20, `(.L_x_2) ;  /* 0x000000001014794e */ /* 0x000fce0000000000 */
[----:B--2---:R-:W-:Y:S05]  /*0140*/  CALL.ABS.NOINC R2 ;  /* 0x0000000002007343 */ /* 0x004fea0003c00000 */
.L_x_2:
[----:B------:R-:W-:Y:S05]  /*0150*/  EXIT ;  /* 0x000000000000794d */ /* 0x000fea0003800000 */
.L_x_1:
[----:B------:R-:W-:Y:S01]  /*0160*/  MOV R2, 0x0 ;  /* 0x0000000000027802 */ /* 0x000fe20000000f00 */
[----:B------:R-:W-:Y:S01]  /*0170*/  IMAD.MOV.U32 R0, RZ, RZ, 0xf ;  /* 0x0000000fff007424 */ /* 0x000fe200078e00ff */
[----:B------:R-:W0:Y:S04]  /*0180*/  LDCU.64 UR4, c[0x4][0x10] ;  /* 0x01000200ff0477ac */ /* 0x000e280008000a00 */
[----:B------:R1:W-:Y:S01]  /*0190*/  STL [R1], R0 ;  /* 0x0000000001007387 */ /* 0x0003e20000100800 */
[----:B------:R-:W2:Y:S01]  /*01a0*/  LDC.64 R2, c[0x4][R2] ;  /* 0x0100000002027b82 */ /* 0x000ea20000000a00 */
[----:B0-----:R-:W-:Y:S02]  /*01b0*/  IMAD.U32 R4, RZ, RZ, UR4 ;  /* 0x00000004ff047e24 */ /* 0x001fe4000f8e00ff */
[----:B-1----:R-:W-:-:S07]  /*01c0*/  IMAD.U32 R5, RZ, RZ, UR5 ;  /* 0x00000005ff057e24 */ /* 0x002fce000f8e00ff */
[----:B------:R-:W-:-:S07]  /*01d0*/  LEPC R20, `(.L_x_3) ;  /* 0x000000001014794e */ /* 0x000fce0000000000 */
[----:B--2---:R-:W-:Y:S05]  /*01e0*/  CALL.ABS.NOINC R2 ;  /* 0x0000000002007343 */ /* 0x004fea0003c00000 */
.L_x_3:
[----:B------:R-:W-:Y:S05]  /*01f0*/  EXIT ;  /* 0x000000000000794d */ /* 0x000fea0003800000 */
.L_x_0:
        /* <DEDUP_REMOVED lines=9> */
.L_x_4:
[----:B------:R-:W-:Y:S05]  /*0290*/  EXIT ;  /* 0x000000000000794d */ /* 0x000fea0003800000 */
.L_x_5:
[----:B------:R-:W-:-:S00]  /*02a0*/  BRA `(.L_x_5) ;  /* 0xfffffffc00fc7947 */ /* 0x000fc0000383ffff */
[----:B------:R-:W-:-:S00]  /*02b0*/  NOP ;  /* 0x0000000000007918 */ /* 0x000fc00000000000 */
        /* <DEDUP_REMOVED lines=12> */
.L_x_6:


//--------------------- .nv.global.init           --------------------------
	.section	.nv.global.init,"aw",@progbits
.nv.global.init:
	.type		$str,@object
	.size		$str,($str$2 - $str)
$str:
        /*0000*/ 	.byte	0x54, 0x68, 0x72, 0x65, 0x61, 0x64, 0x20, 0x25, 0x64, 0x3a, 0x20, 0x48, 0x65, 0x6c, 0x6c, 0x6f
        /*0010*/ 	.byte	0x20, 0x66, 0x72, 0x6f, 0x6d, 0x20, 0x74, 0x68, 0x72, 0x65, 0x61, 0x64, 0x20, 0x30, 0x21, 0x0a
        /*0020*/ 	.byte	0x00
	.type		$str$2,@object
	.size		$str$2,($str$1 - $str$2)
$str$2:
        /*0021*/ 	.byte	0x54, 0x68, 0x72, 0x65, 0x61, 0x64, 0x20, 0x25, 0x64, 0x3a, 0x20, 0x48, 0x65, 0x6c, 0x6c, 0x6f
        /*0031*/ 	.byte	0x20, 0x66, 0x72, 0x6f, 0x6d, 0x20, 0x74, 0x68, 0x72, 0x65, 0x61, 0x64, 0x20, 0x33, 0x31, 0x21
        /*0041*/ 	.byte	0x0a, 0x00
	.type		$str$1,@object
	.size		$str$1,(.L_1 - $str$1)
$str$1:
        /*0043*/ 	.byte	0x54, 0x68, 0x72, 0x65, 0x61, 0x64, 0x20, 0x25, 0x64, 0x3a, 0x20, 0x48, 0x65, 0x6c, 0x6c, 0x6f
        /*0053*/ 	.byte	0x20, 0x66, 0x72, 0x6f, 0x6d, 0x20, 0x74, 0x68, 0x72, 0x65, 0x61, 0x64, 0x20, 0x31, 0x35, 0x21
        /*0063*/ 	.byte	0x0a, 0x00
.L_1:


//--------------------- .nv.shared.reserved.0     --------------------------
	.section	.nv.shared.reserved.0,"aw",@nobits
	.weak		__nv_reservedSMEM_offset_0_alias
	.size		__nv_reservedSMEM_offset_0_alias, 0, 64
	.other		__nv_reservedSMEM_offset_0_alias,@"STO_CUDA_RESERVED_SHARED STV_DEFAULT"
__nv_reservedSMEM_offset_0_alias:
	.zero		0
	.zero		64


//--------------------- .nv.constant0._Z13print_threadsv --------------------------
	.section	.nv.constant0._Z13print_threadsv,"a",@progbits
	.sectionflags	@""
	.align	4
.nv.constant0._Z13print_threadsv:
	.zero		896


//--------------------- SYMBOLS --------------------------

	.type		.nv.reservedSmem.offset0,@object
	.size		.nv.reservedSmem.offset0,0x4
	.type		vprintf,@function
